//
// Generated by NVIDIA NVVM Compiler
//
// Compiler Build ID: CL-36424714
// Cuda compilation tools, release 13.0, V13.0.88
// Based on NVVM 20.0.0
//

.version 9.0
.target sm_100
.address_size 64

	// .globl	_Z6matmulPfS_S_i

.visible .entry _Z6matmulPfS_S_i(
	.param .u64 .ptr .align 1 _Z6matmulPfS_S_i_param_0,
	.param .u64 .ptr .align 1 _Z6matmulPfS_S_i_param_1,
	.param .u64 .ptr .align 1 _Z6matmulPfS_S_i_param_2,
	.param .u32 _Z6matmulPfS_S_i_param_3
)
{
	.reg .pred 	%p<10>;
	.reg .b32 	%r<38>;
	.reg .b32 	%f<67>;
	.reg .b64 	%rd<39>;

	ld.param.u64 	%rd4, [_Z6matmulPfS_S_i_param_0];
	ld.param.u64 	%rd5, [_Z6matmulPfS_S_i_param_1];
	ld.param.u64 	%rd3, [_Z6matmulPfS_S_i_param_2];
	ld.param.u32 	%r20, [_Z6matmulPfS_S_i_param_3];
	cvta.to.global.u64 	%rd1, %rd5;
	cvta.to.global.u64 	%rd2, %rd4;
	mov.u32 	%r1, %tid.y;
	mov.u32 	%r2, %tid.x;
	max.s32 	%r21, %r1, %r2;
	setp.ge.s32 	%p1, %r21, %r20;
	@%p1 bra 	$L__BB0_13;
	mul.lo.s32 	%r3, %r20, %r1;
	add.s32 	%r23, %r20, -1;
	and.b32  	%r4, %r20, 7;
	setp.lt.u32 	%p2, %r23, 7;
	mov.f32 	%f66, 0f00000000;
	mov.b32 	%r36, 0;
	@%p2 bra 	$L__BB0_4;
	and.b32  	%r36, %r20, -8;
	neg.s32 	%r34, %r36;
	shl.b32 	%r7, %r20, 3;
	mov.f32 	%f66, 0f00000000;
	mul.wide.s32 	%rd10, %r20, 4;
	mov.u32 	%r32, %r3;
	mov.u32 	%r33, %r2;
$L__BB0_3:
	.pragma "nounroll";
	mul.wide.s32 	%rd6, %r32, 4;
	add.s64 	%rd7, %rd2, %rd6;
	ld.global.f32 	%f16, [%rd7];
	mul.wide.s32 	%rd8, %r33, 4;
	add.s64 	%rd9, %rd1, %rd8;
	ld.global.f32 	%f17, [%rd9];
	fma.rn.f32 	%f18, %f16, %f17, %f66;
	ld.global.f32 	%f19, [%rd7+4];
	add.s64 	%rd11, %rd9, %rd10;
	ld.global.f32 	%f20, [%rd11];
	fma.rn.f32 	%f21, %f19, %f20, %f18;
	ld.global.f32 	%f22, [%rd7+8];
	add.s64 	%rd12, %rd11, %rd10;
	ld.global.f32 	%f23, [%rd12];
	fma.rn.f32 	%f24, %f22, %f23, %f21;
	ld.global.f32 	%f25, [%rd7+12];
	add.s64 	%rd13, %rd12, %rd10;
	ld.global.f32 	%f26, [%rd13];
	fma.rn.f32 	%f27, %f25, %f26, %f24;
	ld.global.f32 	%f28, [%rd7+16];
	add.s64 	%rd14, %rd13, %rd10;
	ld.global.f32 	%f29, [%rd14];
	fma.rn.f32 	%f30, %f28, %f29, %f27;
	ld.global.f32 	%f31, [%rd7+20];
	add.s64 	%rd15, %rd14, %rd10;
	ld.global.f32 	%f32, [%rd15];
	fma.rn.f32 	%f33, %f31, %f32, %f30;
	ld.global.f32 	%f34, [%rd7+24];
	add.s64 	%rd16, %rd15, %rd10;
	ld.global.f32 	%f35, [%rd16];
	fma.rn.f32 	%f36, %f34, %f35, %f33;
	ld.global.f32 	%f37, [%rd7+28];
	add.s64 	%rd17, %rd16, %rd10;
	ld.global.f32 	%f38, [%rd17];
	fma.rn.f32 	%f66, %f37, %f38, %f36;
	add.s32 	%r34, %r34, 8;
	add.s32 	%r33, %r33, %r7;
	add.s32 	%r32, %r32, 8;
	setp.ne.s32 	%p3, %r34, 0;
	@%p3 bra 	$L__BB0_3;
$L__BB0_4:
	setp.eq.s32 	%p4, %r4, 0;
	@%p4 bra 	$L__BB0_12;
	and.b32  	%r15, %r20, 3;
	setp.lt.u32 	%p5, %r4, 4;
	@%p5 bra 	$L__BB0_7;
	add.s32 	%r24, %r36, %r3;
	mul.wide.s32 	%rd18, %r24, 4;
	add.s64 	%rd19, %rd2, %rd18;
	ld.global.f32 	%f40, [%rd19];
	mad.lo.s32 	%r25, %r36, %r20, %r2;
	mul.wide.s32 	%rd20, %r25, 4;
	add.s64 	%rd21, %rd1, %rd20;
	ld.global.f32 	%f41, [%rd21];
	fma.rn.f32 	%f42, %f40, %f41, %f66;
	ld.global.f32 	%f43, [%rd19+4];
	mul.wide.s32 	%rd22, %r20, 4;
	add.s64 	%rd23, %rd21, %rd22;
	ld.global.f32 	%f44, [%rd23];
	fma.rn.f32 	%f45, %f43, %f44, %f42;
	ld.global.f32 	%f46, [%rd19+8];
	add.s64 	%rd24, %rd23, %rd22;
	ld.global.f32 	%f47, [%rd24];
	fma.rn.f32 	%f48, %f46, %f47, %f45;
	ld.global.f32 	%f49, [%rd19+12];
	add.s64 	%rd25, %rd24, %rd22;
	ld.global.f32 	%f50, [%rd25];
	fma.rn.f32 	%f66, %f49, %f50, %f48;
	add.s32 	%r36, %r36, 4;
$L__BB0_7:
	setp.eq.s32 	%p6, %r15, 0;
	@%p6 bra 	$L__BB0_12;
	setp.eq.s32 	%p7, %r15, 1;
	@%p7 bra 	$L__BB0_10;
	add.s32 	%r26, %r36, %r3;
	mul.wide.s32 	%rd26, %r26, 4;
	add.s64 	%rd27, %rd2, %rd26;
	ld.global.f32 	%f52, [%rd27];
	mad.lo.s32 	%r27, %r36, %r20, %r2;
	mul.wide.s32 	%rd28, %r27, 4;
	add.s64 	%rd29, %rd1, %rd28;
	ld.global.f32 	%f53, [%rd29];
	fma.rn.f32 	%f54, %f52, %f53, %f66;
	ld.global.f32 	%f55, [%rd27+4];
	mul.wide.s32 	%rd30, %r20, 4;
	add.s64 	%rd31, %rd29, %rd30;
	ld.global.f32 	%f56, [%rd31];
	fma.rn.f32 	%f66, %f55, %f56, %f54;
	add.s32 	%r36, %r36, 2;
$L__BB0_10:
	and.b32  	%r28, %r20, 1;
	setp.eq.b32 	%p8, %r28, 1;
	not.pred 	%p9, %p8;
	@%p9 bra 	$L__BB0_12;
	add.s32 	%r29, %r36, %r3;
	mul.wide.s32 	%rd32, %r29, 4;
	add.s64 	%rd33, %rd2, %rd32;
	ld.global.f32 	%f57, [%rd33];
	mad.lo.s32 	%r30, %r36, %r20, %r2;
	mul.wide.s32 	%rd34, %r30, 4;
	add.s64 	%rd35, %rd1, %rd34;
	ld.global.f32 	%f58, [%rd35];
	fma.rn.f32 	%f66, %f57, %f58, %f66;
$L__BB0_12:
	add.s32 	%r31, %r3, %r2;
	cvta.to.global.u64 	%rd36, %rd3;
	mul.wide.u32 	%rd37, %r31, 4;
	add.s64 	%rd38, %rd36, %rd37;
	st.global.f32 	[%rd38], %f66;
$L__BB0_13:
	ret;

}


// ===== COMPILED SASS (sm_100) =====

	.target	sm_100

	.elftype	@"ET_EXEC"


//--------------------- .note.nv.tkinfo           --------------------------
	.section	.note.nv.tkinfo,"",@"SHT_NOTE"
	.sectionflags	@"SHF_NOTE_NV_TKINFO"
	.tkinfo
        /*0018*/ 	.word	0x00000002
        /*0030*/ 	.string	""
        /*0030*/ 	.string	"ptxas"
        /*0030*/ 	.string	"Cuda compilation tools, release 13.0, V13.0.88"
        /*0030*/ 	.string	"Build cuda_13.0.r13.0/compiler.36424714_0"
        /*0030*/ 	.string	"-arch sm_100 -m 64 "



//--------------------- .note.nv.cuinfo           --------------------------
	.section	.note.nv.cuinfo,"",@"SHT_NOTE"
	.sectionflags	@"SHF_NOTE_NV_CUINFO"
        /*0018*/ 	.short	0x0002
        /*001a*/ 	.short	0x0064
        /*001c*/ 	.short	0x0082
	.zero		2


//--------------------- .nv.info                  --------------------------
	.section	.nv.info,"",@"SHT_CUDA_INFO"
	.align	4


	//----- nvinfo : EIATTR_REGCOUNT
	.align		4
        /*0000*/ 	.byte	0x04, 0x2f
        /*0002*/ 	.short	(.L_1 - .L_0)
	.align		4
.L_0:
        /*0004*/ 	.word	index@(_Z6matmulPfS_S_i)
        /*0008*/ 	.word	0x00000020


	//----- nvinfo : EIATTR_FRAME_SIZE
	.align		4
.L_1:
        /*000c*/ 	.byte	0x04, 0x11
        /*000e*/ 	.short	(.L_3 - .L_2)
	.align		4
.L_2:
        /*0010*/ 	.word	index@(_Z6matmulPfS_S_i)
        /*0014*/ 	.word	0x00000000


	//----- nvinfo : EIATTR_MIN_STACK_SIZE
	.align		4
.L_3:
        /*0018*/ 	.byte	0x04, 0x12
        /*001a*/ 	.short	(.L_5 - .L_4)
	.align		4
.L_4:
        /*001c*/ 	.word	index@(_Z6matmulPfS_S_i)
        /*0020*/ 	.word	0x00000000
.L_5:


//--------------------- .nv.compat                --------------------------
	.section	.nv.compat,"",@"SHT_CUDA_COMPAT_INFO"
	.align	4
        /*0000*/ 	.byte	0x02, 0x09, 0x00, 0x00, 0x02, 0x02, 0x01, 0x00, 0x02, 0x05, 0x05, 0x00, 0x03, 0x07, 0x01, 0x01
        /*0010*/ 	.byte	0x02, 0x03, 0x00, 0x00, 0x02, 0x06, 0x01, 0x00, 0x04, 0x0b, 0x08, 0x00, 0x09, 0x00, 0x00, 0x00
        /*0020*/ 	.byte	0x00, 0x00, 0x00, 0x00


//--------------------- .nv.info._Z6matmulPfS_S_i --------------------------
	.section	.nv.info._Z6matmulPfS_S_i,"",@"SHT_CUDA_INFO"
	.sectionflags	@""
	.align	4


	//----- nvinfo : EIATTR_CUDA_API_VERSION
	.align		4
        /*0000*/ 	.byte	0x04, 0x37
        /*0002*/ 	.short	(.L_7 - .L_6)
.L_6:
        /*0004*/ 	.word	0x00000082


	//----- nvinfo : EIATTR_KPARAM_INFO
	.align		4
.L_7:
        /*0008*/ 	.byte	0x04, 0x17
        /*000a*/ 	.short	(.L_9 - .L_8)
.L_8:
        /*000c*/ 	.word	0x00000000
        /*0010*/ 	.short	0x0003
        /*0012*/ 	.short	0x0018
        /*0014*/ 	.byte	0x00, 0xf0, 0x11, 0x00


	//----- nvinfo : EIATTR_KPARAM_INFO
	.align		4
.L_9:
        /*0018*/ 	.byte	0x04, 0x17
        /*001a*/ 	.short	(.L_11 - .L_10)
.L_10:
        /*001c*/ 	.word	0x00000000
        /*0020*/ 	.short	0x0002
        /*0022*/ 	.short	0x0010
        /*0024*/ 	.byte	0x00, 0xf5, 0x21, 0x00


	//----- nvinfo : EIATTR_KPARAM_INFO
	.align		4
.L_11:
        /*0028*/ 	.byte	0x04, 0x17
        /*002a*/ 	.short	(.L_13 - .L_12)
.L_12:
        /*002c*/ 	.word	0x00000000
        /*0030*/ 	.short	0x0001
        /*0032*/ 	.short	0x0008
        /*0034*/ 	.byte	0x00, 0xf5, 0x21, 0x00


	//----- nvinfo : EIATTR_KPARAM_INFO
	.align		4
.L_13:
        /*0038*/ 	.byte	0x04, 0x17
        /*003a*/ 	.short	(.L_15 - .L_14)
.L_14:
        /*003c*/ 	.word	0x00000000
        /*0040*/ 	.short	0x0000
        /*0042*/ 	.short	0x0000
        /*0044*/ 	.byte	0x00, 0xf5, 0x21, 0x00


	//----- nvinfo : EIATTR_SPARSE_MMA_MASK
	.align		4
.L_15:
        /*0048*/ 	.byte	0x03, 0x50
        /*004a*/ 	.short	0x0000


	//----- nvinfo : EIATTR_MAXREG_COUNT
	.align		4
        /*004c*/ 	.byte	0x03, 0x1b
        /*004e*/ 	.short	0x00ff


	//----- nvinfo : EIATTR_MERCURY_ISA_VERSION
	.align		4
        /*0050*/ 	.byte	0x03, 0x5f
        /*0052*/ 	.short	0x0101


	//----- nvinfo : EIATTR_VRC_CTA_INIT_COUNT
	.align		4
        /*0054*/ 	.byte	0x02, 0x4a
	.zero		1
	.zero		1


	//----- nvinfo : EIATTR_EXIT_INSTR_OFFSETS
	.align		4
        /*0058*/ 	.byte	0x04, 0x1c
        /*005a*/ 	.short	(.L_17 - .L_16)


	//   ....[0]....
.L_16:
        /*005c*/ 	.word	0x00000060


	//   ....[1]....
        /*0060*/ 	.word	0x00000770


	//----- nvinfo : EIATTR_CBANK_PARAM_SIZE
	.align		4
.L_17:
        /*0064*/ 	.byte	0x03, 0x19
        /*0066*/ 	.short	0x001c


	//----- nvinfo : EIATTR_PARAM_CBANK
	.align		4
        /*0068*/ 	.byte	0x04, 0x0a
        /*006a*/ 	.short	(.L_19 - .L_18)
	.align		4
.L_18:
        /*006c*/ 	.word	index@(.nv.constant0._Z6matmulPfS_S_i)
        /*0070*/ 	.short	0x0380
        /*0072*/ 	.short	0x001c


	//----- nvinfo : EIATTR_SW_WAR
	.align		4
.L_19:
        /*0074*/ 	.byte	0x04, 0x36
        /*0076*/ 	.short	(.L_21 - .L_20)
.L_20:
        /*0078*/ 	.word	0x00000008
.L_21:


//--------------------- .nv.callgraph             --------------------------
	.section	.nv.callgraph,"",@"SHT_CUDA_CALLGRAPH"
	.align	4
	.sectionentsize	8
	.align		4
        /*0000*/ 	.word	0x00000000
	.align		4
        /*0004*/ 	.word	0xffffffff
	.align		4
        /*0008*/ 	.word	0x00000000
	.align		4
        /*000c*/ 	.word	0xfffffffe
	.align		4
        /*0010*/ 	.word	0x00000000
	.align		4
        /*0014*/ 	.word	0xfffffffd
	.align		4
        /*0018*/ 	.word	0x00000000
	.align		4
        /*001c*/ 	.word	0xfffffffc


//--------------------- .text._Z6matmulPfS_S_i    --------------------------
	.section	.text._Z6matmulPfS_S_i,"ax",@progbits
	.align	128
        .global         _Z6matmulPfS_S_i
        .type           _Z6matmulPfS_S_i,@function
        .size           _Z6matmulPfS_S_i,(.L_x_5 - _Z6matmulPfS_S_i)
        .other          _Z6matmulPfS_S_i,@"STO_CUDA_ENTRY STV_DEFAULT"
_Z6matmulPfS_S_i:
.text._Z6matmulPfS_S_i:
[----:B------:R-:W-:Y:S01]  /*0000*/  LDC R1, c[0x0][0x37c] ;  /* 0x0000df00ff017b82 */ /* 0x000fe20000000800 */
[----:B------:R-:W0:Y:S07]  /*0010*/  S2R R17, SR_TID.Y ;  /* 0x0000000000117919 */ /* 0x000e2e0000002200 */
[----:B------:R-:W1:Y:S01]  /*0020*/  LDC R15, c[0x0][0x398] ;  /* 0x0000e600ff0f7b82 */ /* 0x000e620000000800 */
[----:B------:R-:W0:Y:S02]  /*0030*/  S2R R0, SR_TID.X ;  /* 0x0000000000007919 */ /* 0x000e240000002100 */
[----:B0-----:R-:W-:-:S04]  /*0040*/  VIMNMX R2, PT, PT, R17, R0, !PT ;  /* 0x0000000011027248 */ /* 0x001fc80007fe0100 */
[----:B-1----:R-:W-:-:S13]  /*0050*/  ISETP.GE.AND P0, PT, R2, R15, PT ;  /* 0x0000000f0200720c */ /* 0x002fda0003f06270 */
[----:B------:R-:W-:Y:S05]  /*0060*/  @P0 EXIT ;  /* 0x000000000000094d */ /* 0x000fea0003800000 */
[C---:B------:R-:W-:Y:S01]  /*0070*/  IADD3 R2, PT, PT, R15.reuse, -0x1, RZ ;  /* 0xffffffff0f027810 */ /* 0x040fe20007ffe0ff */
[----:B------:R-:W0:Y:S01]  /*0080*/  LDCU.64 UR4, c[0x0][0x358] ;  /* 0x00006b00ff0477ac */ /* 0x000e220008000a00 */
[----:B------:R-:W-:Y:S01]  /*0090*/  LOP3.LUT R25, R15, 0x7, RZ, 0xc0, !PT ;  /* 0x000000070f197812 */ /* 0x000fe200078ec0ff */
[----:B------:R-:W-:Y:S01]  /*00a0*/  HFMA2 R21, -RZ, RZ, 0, 0 ;  /* 0x00000000ff157431 */ /* 0x000fe200000001ff */
[----:B------:R-:W-:Y:S01]  /*00b0*/  ISETP.GE.U32.AND P1, PT, R2, 0x7, PT ;  /* 0x000000070200780c */ /* 0x000fe20003f26070 */
[----:B------:R-:W-:Y:S01]  /*00c0*/  IMAD R17, R17, R15, RZ ;  /* 0x0000000f11117224 */ /* 0x000fe200078e02ff */
[----:B------:R-:W-:Y:S02]  /*00d0*/  ISETP.NE.AND P0, PT, R25, RZ, PT ;  /* 0x000000ff1900720c */ /* 0x000fe40003f05270 */
[----:B------:R-:W-:-:S09]  /*00e0*/  MOV R16, RZ ;  /* 0x000000ff00107202 */ /* 0x000fd20000000f00 */
[----:B------:R-:W-:Y:S05]  /*00f0*/  @!P1 BRA `(.L_x_0) ;  /* 0x0000000000b49947 */ /* 0x000fea0003800000 */
[----:B------:R-:W-:Y:S02]  /*0100*/  LOP3.LUT R16, R15, 0xfffffff8, RZ, 0xc0, !PT ;  /* 0xfffffff80f107812 */ /* 0x000fe400078ec0ff */
[----:B------:R-:W-:Y:S02]  /*0110*/  MOV R21, RZ ;  /* 0x000000ff00157202 */ /* 0x000fe40000000f00 */
[----:B------:R-:W-:Y:S02]  /*0120*/  MOV R18, R17 ;  /* 0x0000001100127202 */ /* 0x000fe40000000f00 */
[----:B------:R-:W-:Y:S02]  /*0130*/  MOV R14, R0 ;  /* 0x00000000000e7202 */ /* 0x000fe40000000f00 */
[----:B------:R-:W-:-:S07]  /*0140*/  IADD3 R19, PT, PT, -R16, RZ, RZ ;  /* 0x000000ff10137210 */ /* 0x000fce0007ffe1ff */
.L_x_1:
[----:B------:R-:W1:Y:S08]  /*0150*/  LDC.64 R8, c[0x0][0x388] ;  /* 0x0000e200ff087b82 */ /* 0x000e700000000a00 */
[----:B------:R-:W2:Y:S01]  /*0160*/  LDC.64 R2, c[0x0][0x380] ;  /* 0x0000e000ff027b82 */ /* 0x000ea20000000a00 */
[----:B-1----:R-:W-:-:S05]  /*0170*/  IMAD.WIDE R8, R14, 0x4, R8 ;  /* 0x000000040e087825 */ /* 0x002fca00078e0208 */
[----:B0-----:R0:W3:Y:S01]  /*0180*/  LDG.E R20, desc[UR4][R8.64] ;  /* 0x0000000408147981 */ /* 0x0010e2000c1e1900 */
[----:B------:R-:W-:-:S04]  /*0190*/  IMAD.WIDE R12, R15, 0x4, R8 ;  /* 0x000000040f0c7825 */ /* 0x000fc800078e0208 */
[----:B--2---:R-:W-:Y:S01]  /*01a0*/  IMAD.WIDE R2, R18, 0x4, R2 ;  /* 0x0000000412027825 */ /* 0x004fe200078e0202 */
[----:B------:R1:W2:Y:S03]  /*01b0*/  LDG.E R23, desc[UR4][R12.64] ;  /* 0x000000040c177981 */ /* 0x0002a6000c1e1900 */
[C---:B------:R-:W-:Y:S01]  /*01c0*/  IMAD.WIDE R4, R15.reuse, 0x4, R12 ;  /* 0x000000040f047825 */ /* 0x040fe200078e020c */
[----:B------:R-:W3:Y:S04]  /*01d0*/  LDG.E R22, desc[UR4][R2.64] ;  /* 0x0000000402167981 */ /* 0x000ee8000c1e1900 */
[----:B------:R-:W2:Y:S01]  /*01e0*/  LDG.E R24, desc[UR4][R2.64+0x4] ;  /* 0x0000040402187981 */ /* 0x000ea2000c1e1900 */
[----:B------:R-:W-:-:S03]  /*01f0*/  IMAD.WIDE R6, R15, 0x4, R4 ;  /* 0x000000040f067825 */ /* 0x000fc600078e0204 */
[----:B------:R4:W5:Y:S01]  /*0200*/  LDG.E R27, desc[UR4][R4.64] ;  /* 0x00000004041b7981 */ /* 0x000962000c1e1900 */
[----:B0-----:R-:W-:-:S03]  /*0210*/  IMAD.WIDE R8, R15, 0x4, R6 ;  /* 0x000000040f087825 */ /* 0x001fc600078e0206 */
[----:B------:R-:W5:Y:S04]  /*0220*/  LDG.E R26, desc[UR4][R2.64+0x8] ;  /* 0x00000804021a7981 */ /* 0x000f68000c1e1900 */
[----:B------:R-:W5:Y:S01]  /*0230*/  LDG.E R7, desc[UR4][R6.64] ;  /* 0x0000000406077981 */ /* 0x000f62000c1e1900 */
[----:B------:R-:W-:-:S03]  /*0240*/  IMAD.WIDE R10, R15, 0x4, R8 ;  /* 0x000000040f0a7825 */ /* 0x000fc600078e0208 */
[----:B------:R-:W5:Y:S01]  /*0250*/  LDG.E R28, desc[UR4][R2.64+0xc] ;  /* 0x00000c04021c7981 */ /* 0x000f62000c1e1900 */
[----:B-1----:R-:W-:-:S03]  /*0260*/  IMAD.WIDE R12, R15, 0x4, R10 ;  /* 0x000000040f0c7825 */ /* 0x002fc600078e020a */
[----:B------:R-:W5:Y:S04]  /*0270*/  LDG.E R9, desc[UR4][R8.64] ;  /* 0x0000000408097981 */ /* 0x000f68000c1e1900 */
[----:B------:R-:W5:Y:S01]  /*0280*/  LDG.E R6, desc[UR4][R2.64+0x10] ;  /* 0x0000100402067981 */ /* 0x000f62000c1e1900 */
[----:B----4-:R-:W-:-:S03]  /*0290*/  IMAD.WIDE R4, R15, 0x4, R12 ;  /* 0x000000040f047825 */ /* 0x010fc600078e020c */
[----:B------:R-:W4:Y:S04]  /*02a0*/  LDG.E R29, desc[UR4][R10.64] ;  /* 0x000000040a1d7981 */ /* 0x000f28000c1e1900 */
[----:B------:R-:W4:Y:S04]  /*02b0*/  LDG.E R8, desc[UR4][R2.64+0x18] ;  /* 0x0000180402087981 */ /* 0x000f28000c1e1900 */
[----:B------:R-:W4:Y:S04]  /*02c0*/  LDG.E R4, desc[UR4][R4.64] ;  /* 0x0000000404047981 */ /* 0x000f28000c1e1900 */
[----:B------:R-:W4:Y:S04]  /*02d0*/  LDG.E R10, desc[UR4][R2.64+0x14] ;  /* 0x00001404020a7981 */ /* 0x000f28000c1e1900 */
[----:B------:R-:W4:Y:S04]  /*02e0*/  LDG.E R11, desc[UR4][R2.64+0x1c] ;  /* 0x00001c04020b7981 */ /* 0x000f28000c1e1900 */
[----:B------:R-:W4:Y:S01]  /*02f0*/  LDG.E R3, desc[UR4][R12.64] ;  /* 0x000000040c037981 */ /* 0x000f22000c1e1900 */
[----:B------:R-:W-:-:S04]  /*0300*/  IADD3 R19, PT, PT, R19, 0x8, RZ ;  /* 0x0000000813137810 */ /* 0x000fc80007ffe0ff */
[----:B------:R-:W-:Y:S02]  /*0310*/  ISETP.NE.AND P1, PT, R19, RZ, PT ;  /* 0x000000ff1300720c */ /* 0x000fe40003f25270 */
[----:B------:R-:W-:Y:S02]  /*0320*/  IADD3 R18, PT, PT, R18, 0x8, RZ ;  /* 0x0000000812127810 */ /* 0x000fe40007ffe0ff */
[----:B------:R-:W-:Y:S01]  /*0330*/  LEA R14, R15, R14, 0x3 ;  /* 0x0000000e0f0e7211 */ /* 0x000fe200078e18ff */
[----:B---3--:R-:W-:-:S04]  /*0340*/  FFMA R21, R22, R20, R21 ;  /* 0x0000001416157223 */ /* 0x008fc80000000015 */
[----:B--2---:R-:W-:-:S04]  /*0350*/  FFMA R21, R24, R23, R21 ;  /* 0x0000001718157223 */ /* 0x004fc80000000015 */
[----:B-----5:R-:W-:-:S04]  /*0360*/  FFMA R21, R26, R27, R21 ;  /* 0x0000001b1a157223 */ /* 0x020fc80000000015 */
[----:B------:R-:W-:-:S04]  /*0370*/  FFMA R7, R28, R7, R21 ;  /* 0x000000071c077223 */ /* 0x000fc80000000015 */
[----:B------:R-:W-:-:S04]  /*0380*/  FFMA R7, R6, R9, R7 ;  /* 0x0000000906077223 */ /* 0x000fc80000000007 */
[----:B----4-:R-:W-:-:S04]  /*0390*/  FFMA R7, R10, R29, R7 ;  /* 0x0000001d0a077223 */ /* 0x010fc80000000007 */
[----:B------:R-:W-:-:S04]  /*03a0*/  FFMA R8, R8, R3, R7 ;  /* 0x0000000308087223 */ /* 0x000fc80000000007 */
[----:B------:R-:W-:Y:S01]  /*03b0*/  FFMA R21, R11, R4, R8 ;  /* 0x000000040b157223 */ /* 0x000fe20000000008 */
[----:B------:R-:W-:Y:S06]  /*03c0*/  @P1 BRA `(.L_x_1) ;  /* 0xfffffffc00601947 */ /* 0x000fec000383ffff */
.L_x_0:
[----:B------:R-:W-:Y:S05]  /*03d0*/  @!P0 BRA `(.L_x_2) ;  /* 0x0000000000d48947 */ /* 0x000fea0003800000 */
[----:B------:R-:W-:Y:S02]  /*03e0*/  ISETP.GE.U32.AND P0, PT, R25, 0x4, PT ;  /* 0x000000041900780c */ /* 0x000fe40003f06070 */
[----:B------:R-:W-:-:S04]  /*03f0*/  LOP3.LUT R13, R15, 0x3, RZ, 0xc0, !PT ;  /* 0x000000030f0d7812 */ /* 0x000fc800078ec0ff */
[----:B------:R-:W-:-:S07]  /*0400*/  ISETP.NE.AND P1, PT, R13, RZ, PT ;  /* 0x000000ff0d00720c */ /* 0x000fce0003f25270 */
[----:B------:R-:W-:Y:S06]  /*0410*/  @!P0 BRA `(.L_x_3) ;  /* 0x0000000000588947 */ /* 0x000fec0003800000 */
[----:B------:R-:W1:Y:S01]  /*0420*/  LDC.64 R6, c[0x0][0x388] ;  /* 0x0000e200ff067b82 */ /* 0x000e620000000a00 */
[----:B------:R-:W-:Y:S01]  /*0430*/  IMAD R9, R16, R15, R0 ;  /* 0x0000000f10097224 */ /* 0x000fe200078e0200 */
[----:B------:R-:W-:-:S06]  /*0440*/  IADD3 R5, PT, PT, R17, R16, RZ ;  /* 0x0000001011057210 */ /* 0x000fcc0007ffe0ff */
[----:B------:R-:W2:Y:S01]  /*0450*/  LDC.64 R2, c[0x0][0x380] ;  /* 0x0000e000ff027b82 */ /* 0x000ea20000000a00 */
[----:B-1----:R-:W-:-:S04]  /*0460*/  IMAD.WIDE R6, R9, 0x4, R6 ;  /* 0x0000000409067825 */ /* 0x002fc800078e0206 */
[----:B------:R-:W-:Y:S02]  /*0470*/  IMAD.WIDE R8, R15, 0x4, R6 ;  /* 0x000000040f087825 */ /* 0x000fe400078e0206 */
[----:B0-----:R-:W3:Y:S02]  /*0480*/  LDG.E R6, desc[UR4][R6.64] ;  /* 0x0000000406067981 */ /* 0x001ee4000c1e1900 */
[----:B--2---:R-:W-:-:S04]  /*0490*/  IMAD.WIDE R2, R5, 0x4, R2 ;  /* 0x0000000405027825 */ /* 0x004fc800078e0202 */
[C---:B------:R-:W-:Y:S01]  /*04a0*/  IMAD.WIDE R10, R15.reuse, 0x4, R8 ;  /* 0x000000040f0a7825 */ /* 0x040fe200078e0208 */
[----:B------:R-:W3:Y:S04]  /*04b0*/  LDG.E R12, desc[UR4][R2.64] ;  /* 0x00000004020c7981 */ /* 0x000ee8000c1e1900 */
[----:B------:R-:W2:Y:S01]  /*04c0*/  LDG.E R8, desc[UR4][R8.64] ;  /* 0x0000000408087981 */ /* 0x000ea2000c1e1900 */
[----:B------:R-:W-:-:S03]  /*04d0*/  IMAD.WIDE R4, R15, 0x4, R10 ;  /* 0x000000040f047825 */ /* 0x000fc600078e020a */
[----:B------:R-:W2:Y:S04]  /*04e0*/  LDG.E R19, desc[UR4][R2.64+0x4] ;  /* 0x0000040402137981 */ /* 0x000ea8000c1e1900 */
[----:B------:R-:W4:Y:S04]  /*04f0*/  LDG.E R14, desc[UR4][R10.64] ;  /* 0x000000040a0e7981 */ /* 0x000f28000c1e1900 */
[----:B------:R-:W4:Y:S04]  /*0500*/  LDG.E R23, desc[UR4][R2.64+0x8] ;  /* 0x0000080402177981 */ /* 0x000f28000c1e1900 */
[----:B------:R-:W5:Y:S04]  /*0510*/  LDG.E R25, desc[UR4][R2.64+0xc] ;  /* 0x00000c0402197981 */ /* 0x000f68000c1e1900 */
[----:B------:R-:W5:Y:S01]  /*0520*/  LDG.E R4, desc[UR4][R4.64] ;  /* 0x0000000404047981 */ /* 0x000f62000c1e1900 */
[----:B------:R-:W-:Y:S01]  /*0530*/  IADD3 R16, PT, PT, R16, 0x4, RZ ;  /* 0x0000000410107810 */ /* 0x000fe20007ffe0ff */
[----:B---3--:R-:W-:-:S04]  /*0540*/  FFMA R12, R12, R6, R21 ;  /* 0x000000060c0c7223 */ /* 0x008fc80000000015 */
[----:B--2---:R-:W-:-:S04]  /*0550*/  FFMA R12, R19, R8, R12 ;  /* 0x00000008130c7223 */ /* 0x004fc8000000000c */
[----:B----4-:R-:W-:-:S04]  /*0560*/  FFMA R12, R23, R14, R12 ;  /* 0x0000000e170c7223 */ /* 0x010fc8000000000c */
[----:B-----5:R-:W-:-:S07]  /*0570*/  FFMA R21, R25, R4, R12 ;  /* 0x0000000419157223 */ /* 0x020fce000000000c */
.L_x_3:
[----:B------:R-:W-:Y:S05]  /*0580*/  @!P1 BRA `(.L_x_2) ;  /* 0x0000000000689947 */ /* 0x000fea0003800000 */
[----:B------:R-:W1:Y:S01]  /*0590*/  LDC.64 R8, c[0x0][0x388] ;  /* 0x0000e200ff087b82 */ /* 0x000e620000000a00 */
[----:B------:R-:W-:Y:S02]  /*05a0*/  ISETP.NE.AND P0, PT, R13, 0x1, PT ;  /* 0x000000010d00780c */ /* 0x000fe40003f05270 */
[----:B------:R-:W-:-:S04]  /*05b0*/  LOP3.LUT R10, R15, 0x1, RZ, 0xc0, !PT ;  /* 0x000000010f0a7812 */ /* 0x000fc800078ec0ff */
[----:B------:R-:W-:Y:S01]  /*05c0*/  ISETP.NE.U32.AND P1, PT, R10, 0x1, PT ;  /* 0x000000010a00780c */ /* 0x000fe20003f25070 */
[----:B------:R-:W2:Y:S06]  /*05d0*/  LDC.64 R6, c[0x0][0x380] ;  /* 0x0000e000ff067b82 */ /* 0x000eac0000000a00 */
[C---:B------:R-:W-:Y:S01]  /*05e0*/  @P0 IMAD R13, R16.reuse, R15, R0 ;  /* 0x0000000f100d0224 */ /* 0x040fe200078e0200 */
[----:B------:R-:W-:Y:S01]  /*05f0*/  @P0 IADD3 R11, PT, PT, R17, R16, RZ ;  /* 0x00000010110b0210 */ /* 0x000fe20007ffe0ff */
[----:B------:R-:W3:Y:S01]  /*0600*/  LDC.64 R4, c[0x0][0x380] ;  /* 0x0000e000ff047b82 */ /* 0x000ee20000000a00 */
[----:B------:R-:W-:-:S05]  /*0610*/  @P0 IADD3 R16, PT, PT, R16, 0x2, RZ ;  /* 0x0000000210100810 */ /* 0x000fca0007ffe0ff */
[----:B------:R-:W-:Y:S02]  /*0620*/  @!P1 IMAD R19, R16, R15, R0 ;  /* 0x0000000f10139224 */ /* 0x000fe400078e0200 */
[----:B------:R-:W4:Y:S01]  /*0630*/  LDC.64 R2, c[0x0][0x388] ;  /* 0x0000e200ff027b82 */ /* 0x000f220000000a00 */
[----:B-1----:R-:W-:Y:S01]  /*0640*/  @P0 IMAD.WIDE R8, R13, 0x4, R8 ;  /* 0x000000040d080825 */ /* 0x002fe200078e0208 */
[----:B------:R-:W-:-:S04]  /*0650*/  @!P1 IADD3 R13, PT, PT, R17, R16, RZ ;  /* 0x00000010110d9210 */ /* 0x000fc80007ffe0ff */
[----:B0-----:R-:W5:Y:S01]  /*0660*/  @P0 LDG.E R14, desc[UR4][R8.64] ;  /* 0x00000004080e0981 */ /* 0x001f62000c1e1900 */
[----:B--2---:R-:W-:-:S04]  /*0670*/  @P0 IMAD.WIDE R6, R11, 0x4, R6 ;  /* 0x000000040b060825 */ /* 0x004fc800078e0206 */
[----:B------:R-:W-:Y:S01]  /*0680*/  @P0 IMAD.WIDE R10, R15, 0x4, R8 ;  /* 0x000000040f0a0825 */ /* 0x000fe200078e0208 */
[----:B------:R-:W5:Y:S03]  /*0690*/  @P0 LDG.E R12, desc[UR4][R6.64] ;  /* 0x00000004060c0981 */ /* 0x000f66000c1e1900 */
[----:B---3--:R-:W-:Y:S01]  /*06a0*/  @!P1 IMAD.WIDE R4, R13, 0x4, R4 ;  /* 0x000000040d049825 */ /* 0x008fe200078e0204 */
[----:B------:R-:W2:Y:S04]  /*06b0*/  @P0 LDG.E R15, desc[UR4][R6.64+0x4] ;  /* 0x00000404060f0981 */ /* 0x000ea8000c1e1900 */
[----:B------:R-:W2:Y:S01]  /*06c0*/  @P0 LDG.E R10, desc[UR4][R10.64] ;  /* 0x000000040a0a0981 */ /* 0x000ea2000c1e1900 */
[----:B----4-:R-:W-:-:S03]  /*06d0*/  @!P1 IMAD.WIDE R2, R19, 0x4, R2 ;  /* 0x0000000413029825 */ /* 0x010fc600078e0202 */
[----:B------:R-:W3:Y:S04]  /*06e0*/  @!P1 LDG.E R4, desc[UR4][R4.64] ;  /* 0x0000000404049981 */ /* 0x000ee8000c1e1900 */
[----:B------:R-:W3:Y:S01]  /*06f0*/  @!P1 LDG.E R2, desc[UR4][R2.64] ;  /* 0x0000000402029981 */ /* 0x000ee2000c1e1900 */
[----:B-----5:R-:W-:-:S04]  /*0700*/  @P0 FFMA R12, R12, R14, R21 ;  /* 0x0000000e0c0c0223 */ /* 0x020fc80000000015 */
[----:B--2---:R-:W-:-:S04]  /*0710*/  @P0 FFMA R21, R15, R10, R12 ;  /* 0x0000000a0f150223 */ /* 0x004fc8000000000c */
[----:B---3--:R-:W-:-:S07]  /*0720*/  @!P1 FFMA R21, R4, R2, R21 ;  /* 0x0000000204159223 */ /* 0x008fce0000000015 */
.L_x_2:
[----:B------:R-:W1:Y:S01]  /*0730*/  LDC.64 R2, c[0x0][0x390] ;  /* 0x0000e400ff027b82 */ /* 0x000e620000000a00 */
[----:B------:R-:W-:-:S05]  /*0740*/  IADD3 R17, PT, PT, R17, R0, RZ ;  /* 0x0000000011117210 */ /* 0x000fca0007ffe0ff */
[----:B-1----:R-:W-:-:S05]  /*0750*/  IMAD.WIDE.U32 R2, R17, 0x4, R2 ;  /* 0x0000000411027825 */ /* 0x002fca00078e0002 */
[----:B0-----:R-:W-:Y:S01]  /*0760*/  STG.E desc[UR4][R2.64], R21 ;  /* 0x0000001502007986 */ /* 0x001fe2000c101904 */
[----:B------:R-:W-:Y:S05]  /*0770*/  EXIT ;  /* 0x000000000000794d */ /* 0x000fea0003800000 */
.L_x_4:
[----:B------:R-:W-:-:S00]  /*0780*/  BRA `(.L_x_4) ;  /* 0xfffffffc00fc7947 */ /* 0x000fc0000383ffff */
[----:B------:R-:W-:-:S00]  /*0790*/  NOP ;  /* 0x0000000000007918 */ /* 0x000fc00000000000 */
        /* <DEDUP_REMOVED lines=14> */
.L_x_5:


//--------------------- .nv.shared.reserved.0     --------------------------
	.section	.nv.shared.reserved.0,"aw",@nobits
	.weak		__nv_reservedSMEM_offset_0_alias
	.size		__nv_reservedSMEM_offset_0_alias, 0, 64
	.other		__nv_reservedSMEM_offset_0_alias,@"STO_CUDA_RESERVED_SHARED STV_DEFAULT"
__nv_reservedSMEM_offset_0_alias:
	.zero		0
	.zero		64


//--------------------- .nv.constant0._Z6matmulPfS_S_i --------------------------
	.section	.nv.constant0._Z6matmulPfS_S_i,"a",@progbits
	.sectionflags	@""
	.align	4
.nv.constant0._Z6matmulPfS_S_i:
	.zero		924


//--------------------- SYMBOLS --------------------------

	.type		.nv.reservedSmem.offset0,@object
	.size		.nv.reservedSmem.offset0,0x4
